//
// Generated by NVIDIA NVVM Compiler
//
// Compiler Build ID: CL-36424714
// Cuda compilation tools, release 13.0, V13.0.88
// Based on NVVM 20.0.0
//

.version 9.0
.target sm_100
.address_size 64

	// .globl	_ZN3cub18CUB_300001_SM_10006detail11EmptyKernelIvEEvv
.global .align 1 .b8 _ZN34_INTERNAL_389df7d6_4_k_cu_f51743854cuda3std3__45__cpo5beginE[1];
.global .align 1 .b8 _ZN34_INTERNAL_389df7d6_4_k_cu_f51743854cuda3std3__45__cpo3endE[1];
.global .align 1 .b8 _ZN34_INTERNAL_389df7d6_4_k_cu_f51743854cuda3std3__45__cpo6cbeginE[1];
.global .align 1 .b8 _ZN34_INTERNAL_389df7d6_4_k_cu_f51743854cuda3std3__45__cpo4cendE[1];
.global .align 1 .b8 _ZN34_INTERNAL_389df7d6_4_k_cu_f51743854cuda3std3__45__cpo6rbeginE[1];
.global .align 1 .b8 _ZN34_INTERNAL_389df7d6_4_k_cu_f51743854cuda3std3__45__cpo4rendE[1];
.global .align 1 .b8 _ZN34_INTERNAL_389df7d6_4_k_cu_f51743854cuda3std3__45__cpo7crbeginE[1];
.global .align 1 .b8 _ZN34_INTERNAL_389df7d6_4_k_cu_f51743854cuda3std3__45__cpo5crendE[1];
.global .align 1 .b8 _ZN34_INTERNAL_389df7d6_4_k_cu_f51743854cuda3std3__436_GLOBAL__N__389df7d6_4_k_cu_f51743856ignoreE[1];
.global .align 1 .b8 _ZN34_INTERNAL_389df7d6_4_k_cu_f51743854cuda3std3__419piecewise_constructE[1];
.global .align 1 .b8 _ZN34_INTERNAL_389df7d6_4_k_cu_f51743854cuda3std3__48in_placeE[1];
.global .align 1 .b8 _ZN34_INTERNAL_389df7d6_4_k_cu_f51743854cuda3std3__420unreachable_sentinelE[1];
.global .align 1 .b8 _ZN34_INTERNAL_389df7d6_4_k_cu_f51743854cuda3std3__47nulloptE[1];
.global .align 1 .b8 _ZN34_INTERNAL_389df7d6_4_k_cu_f51743854cuda3std3__48unexpectE[1];
.global .align 1 .b8 _ZN34_INTERNAL_389df7d6_4_k_cu_f51743854cuda3std6ranges3__45__cpo4swapE[1];
.global .align 1 .b8 _ZN34_INTERNAL_389df7d6_4_k_cu_f51743854cuda3std6ranges3__45__cpo9iter_moveE[1];
.global .align 1 .b8 _ZN34_INTERNAL_389df7d6_4_k_cu_f51743854cuda3std6ranges3__45__cpo5beginE[1];
.global .align 1 .b8 _ZN34_INTERNAL_389df7d6_4_k_cu_f51743854cuda3std6ranges3__45__cpo3endE[1];
.global .align 1 .b8 _ZN34_INTERNAL_389df7d6_4_k_cu_f51743854cuda3std6ranges3__45__cpo6cbeginE[1];
.global .align 1 .b8 _ZN34_INTERNAL_389df7d6_4_k_cu_f51743854cuda3std6ranges3__45__cpo4cendE[1];
.global .align 1 .b8 _ZN34_INTERNAL_389df7d6_4_k_cu_f51743854cuda3std6ranges3__45__cpo7advanceE[1];
.global .align 1 .b8 _ZN34_INTERNAL_389df7d6_4_k_cu_f51743854cuda3std6ranges3__45__cpo9iter_swapE[1];
.global .align 1 .b8 _ZN34_INTERNAL_389df7d6_4_k_cu_f51743854cuda3std6ranges3__45__cpo4nextE[1];
.global .align 1 .b8 _ZN34_INTERNAL_389df7d6_4_k_cu_f51743854cuda3std6ranges3__45__cpo4prevE[1];
.global .align 1 .b8 _ZN34_INTERNAL_389df7d6_4_k_cu_f51743854cuda3std6ranges3__45__cpo4dataE[1];
.global .align 1 .b8 _ZN34_INTERNAL_389df7d6_4_k_cu_f51743854cuda3std6ranges3__45__cpo5cdataE[1];
.global .align 1 .b8 _ZN34_INTERNAL_389df7d6_4_k_cu_f51743854cuda3std6ranges3__45__cpo4sizeE[1];
.global .align 1 .b8 _ZN34_INTERNAL_389df7d6_4_k_cu_f51743854cuda3std6ranges3__45__cpo5ssizeE[1];
.global .align 1 .b8 _ZN34_INTERNAL_389df7d6_4_k_cu_f51743854cuda3std6ranges3__45__cpo8distanceE[1];
.global .align 1 .b8 _ZN34_INTERNAL_389df7d6_4_k_cu_f51743856thrust24THRUST_300001_SM_1000_NS8cuda_cub3parE[1];
.global .align 1 .b8 _ZN34_INTERNAL_389df7d6_4_k_cu_f51743856thrust24THRUST_300001_SM_1000_NS8cuda_cub10par_nosyncE[1];
.global .align 1 .b8 _ZN34_INTERNAL_389df7d6_4_k_cu_f51743856thrust24THRUST_300001_SM_1000_NS6system6detail10sequential3seqE[1];
.global .align 1 .b8 _ZN34_INTERNAL_389df7d6_4_k_cu_f51743856thrust24THRUST_300001_SM_1000_NS12placeholders2_1E[1];
.global .align 1 .b8 _ZN34_INTERNAL_389df7d6_4_k_cu_f51743856thrust24THRUST_300001_SM_1000_NS12placeholders2_2E[1];
.global .align 1 .b8 _ZN34_INTERNAL_389df7d6_4_k_cu_f51743856thrust24THRUST_300001_SM_1000_NS12placeholders2_3E[1];
.global .align 1 .b8 _ZN34_INTERNAL_389df7d6_4_k_cu_f51743856thrust24THRUST_300001_SM_1000_NS12placeholders2_4E[1];
.global .align 1 .b8 _ZN34_INTERNAL_389df7d6_4_k_cu_f51743856thrust24THRUST_300001_SM_1000_NS12placeholders2_5E[1];
.global .align 1 .b8 _ZN34_INTERNAL_389df7d6_4_k_cu_f51743856thrust24THRUST_300001_SM_1000_NS12placeholders2_6E[1];
.global .align 1 .b8 _ZN34_INTERNAL_389df7d6_4_k_cu_f51743856thrust24THRUST_300001_SM_1000_NS12placeholders2_7E[1];
.global .align 1 .b8 _ZN34_INTERNAL_389df7d6_4_k_cu_f51743856thrust24THRUST_300001_SM_1000_NS12placeholders2_8E[1];
.global .align 1 .b8 _ZN34_INTERNAL_389df7d6_4_k_cu_f51743856thrust24THRUST_300001_SM_1000_NS12placeholders2_9E[1];
.global .align 1 .b8 _ZN34_INTERNAL_389df7d6_4_k_cu_f51743856thrust24THRUST_300001_SM_1000_NS12placeholders3_10E[1];
.global .align 1 .b8 _ZN34_INTERNAL_389df7d6_4_k_cu_f51743856thrust24THRUST_300001_SM_1000_NS3seqE[1];

.visible .entry _ZN3cub18CUB_300001_SM_10006detail11EmptyKernelIvEEvv()
{


	ret;

}


// ===== COMPILED SASS (sm_100) =====

	.target	sm_100

	.elftype	@"ET_EXEC"


//--------------------- .note.nv.tkinfo           --------------------------
	.section	.note.nv.tkinfo,"",@"SHT_NOTE"
	.sectionflags	@"SHF_NOTE_NV_TKINFO"
	.tkinfo
        /*0018*/ 	.word	0x00000002
        /*0030*/ 	.string	""
        /*0030*/ 	.string	"ptxas"
        /*0030*/ 	.string	"Cuda compilation tools, release 13.0, V13.0.88"
        /*0030*/ 	.string	"Build cuda_13.0.r13.0/compiler.36424714_0"
        /*0030*/ 	.string	"-arch sm_100 -m 64 "



//--------------------- .note.nv.cuinfo           --------------------------
	.section	.note.nv.cuinfo,"",@"SHT_NOTE"
	.sectionflags	@"SHF_NOTE_NV_CUINFO"
        /*0018*/ 	.short	0x0002
        /*001a*/ 	.short	0x0064
        /*001c*/ 	.short	0x0082
	.zero		2


//--------------------- .nv.info                  --------------------------
	.section	.nv.info,"",@"SHT_CUDA_INFO"
	.align	4


	//----- nvinfo : EIATTR_REGCOUNT
	.align		4
        /*0000*/ 	.byte	0x04, 0x2f
        /*0002*/ 	.short	(.L_44 - .L_43)
	.align		4
.L_43:
        /*0004*/ 	.word	index@(_ZN3cub18CUB_300001_SM_10006detail11EmptyKernelIvEEvv)
        /*0008*/ 	.word	0x00000004


	//----- nvinfo : EIATTR_FRAME_SIZE
	.align		4
.L_44:
        /*000c*/ 	.byte	0x04, 0x11
        /*000e*/ 	.short	(.L_46 - .L_45)
	.align		4
.L_45:
        /*0010*/ 	.word	index@(_ZN3cub18CUB_300001_SM_10006detail11EmptyKernelIvEEvv)
        /*0014*/ 	.word	0x00000000


	//----- nvinfo : EIATTR_MIN_STACK_SIZE
	.align		4
.L_46:
        /*0018*/ 	.byte	0x04, 0x12
        /*001a*/ 	.short	(.L_48 - .L_47)
	.align		4
.L_47:
        /*001c*/ 	.word	index@(_ZN3cub18CUB_300001_SM_10006detail11EmptyKernelIvEEvv)
        /*0020*/ 	.word	0x00000000
.L_48:


//--------------------- .nv.compat                --------------------------
	.section	.nv.compat,"",@"SHT_CUDA_COMPAT_INFO"
	.align	4
        /*0000*/ 	.byte	0x02, 0x09, 0x00, 0x00, 0x02, 0x02, 0x01, 0x00, 0x02, 0x05, 0x05, 0x00, 0x03, 0x07, 0x01, 0x01
        /*0010*/ 	.byte	0x02, 0x03, 0x00, 0x00, 0x02, 0x06, 0x01, 0x00, 0x04, 0x0b, 0x08, 0x00, 0x09, 0x00, 0x00, 0x00
        /*0020*/ 	.byte	0x00, 0x00, 0x00, 0x00


//--------------------- .nv.info._ZN3cub18CUB_300001_SM_10006detail11EmptyKernelIvEEvv --------------------------
	.section	.nv.info._ZN3cub18CUB_300001_SM_10006detail11EmptyKernelIvEEvv,"",@"SHT_CUDA_INFO"
	.sectionflags	@""
	.align	4


	//----- nvinfo : EIATTR_CUDA_API_VERSION
	.align		4
        /*0000*/ 	.byte	0x04, 0x37
        /*0002*/ 	.short	(.L_50 - .L_49)
.L_49:
        /*0004*/ 	.word	0x00000082


	//----- nvinfo : EIATTR_SPARSE_MMA_MASK
	.align		4
.L_50:
        /*0008*/ 	.byte	0x03, 0x50
        /*000a*/ 	.short	0x0000


	//----- nvinfo : EIATTR_MAXREG_COUNT
	.align		4
        /*000c*/ 	.byte	0x03, 0x1b
        /*000e*/ 	.short	0x00ff


	//----- nvinfo : EIATTR_MERCURY_ISA_VERSION
	.align		4
        /*0010*/ 	.byte	0x03, 0x5f
        /*0012*/ 	.short	0x0101


	//----- nvinfo : EIATTR_VRC_CTA_INIT_COUNT
	.align		4
        /*0014*/ 	.byte	0x02, 0x4a
	.zero		1
	.zero		1


	//----- nvinfo : EIATTR_EXIT_INSTR_OFFSETS
	.align		4
        /*0018*/ 	.byte	0x04, 0x1c
        /*001a*/ 	.short	(.L_52 - .L_51)


	//   ....[0]....
.L_51:
        /*001c*/ 	.word	0x00000010


	//----- nvinfo : EIATTR_SW_WAR
	.align		4
.L_52:
        /*0020*/ 	.byte	0x04, 0x36
        /*0022*/ 	.short	(.L_54 - .L_53)
.L_53:
        /*0024*/ 	.word	0x00000008
.L_54:


//--------------------- .nv.callgraph             --------------------------
	.section	.nv.callgraph,"",@"SHT_CUDA_CALLGRAPH"
	.align	4
	.sectionentsize	8
	.align		4
        /*0000*/ 	.word	0x00000000
	.align		4
        /*0004*/ 	.word	0xffffffff
	.align		4
        /*0008*/ 	.word	0x00000000
	.align		4
        /*000c*/ 	.word	0xfffffffe
	.align		4
        /*0010*/ 	.word	0x00000000
	.align		4
        /*0014*/ 	.word	0xfffffffd
	.align		4
        /*0018*/ 	.word	0x00000000
	.align		4
        /*001c*/ 	.word	0xfffffffc


//--------------------- .nv.constant4             --------------------------
	.section	.nv.constant4,"a",@progbits
	.align	8
	.align		8
.nv.constant4:
        /*0000*/ 	.dword	_ZN34_INTERNAL_389df7d6_4_k_cu_f51743854cuda3std3__45__cpo5beginE
	.align		8
        /*0008*/ 	.dword	_ZN34_INTERNAL_389df7d6_4_k_cu_f51743854cuda3std3__45__cpo3endE
	.align		8
        /*0010*/ 	.dword	_ZN34_INTERNAL_389df7d6_4_k_cu_f51743854cuda3std3__45__cpo6cbeginE
	.align		8
        /*0018*/ 	.dword	_ZN34_INTERNAL_389df7d6_4_k_cu_f51743854cuda3std3__45__cpo4cendE
	.align		8
        /*0020*/ 	.dword	_ZN34_INTERNAL_389df7d6_4_k_cu_f51743854cuda3std3__45__cpo6rbeginE
	.align		8
        /*0028*/ 	.dword	_ZN34_INTERNAL_389df7d6_4_k_cu_f51743854cuda3std3__45__cpo4rendE
	.align		8
        /*0030*/ 	.dword	_ZN34_INTERNAL_389df7d6_4_k_cu_f51743854cuda3std3__45__cpo7crbeginE
	.align		8
        /*0038*/ 	.dword	_ZN34_INTERNAL_389df7d6_4_k_cu_f51743854cuda3std3__45__cpo5crendE
	.align		8
        /*0040*/ 	.dword	_ZN34_INTERNAL_389df7d6_4_k_cu_f51743854cuda3std3__436_GLOBAL__N__389df7d6_4_k_cu_f51743856ignoreE
	.align		8
        /*0048*/ 	.dword	_ZN34_INTERNAL_389df7d6_4_k_cu_f51743854cuda3std3__419piecewise_constructE
	.align		8
        /*0050*/ 	.dword	_ZN34_INTERNAL_389df7d6_4_k_cu_f51743854cuda3std3__48in_placeE
	.align		8
        /*0058*/ 	.dword	_ZN34_INTERNAL_389df7d6_4_k_cu_f51743854cuda3std3__420unreachable_sentinelE
	.align		8
        /*0060*/ 	.dword	_ZN34_INTERNAL_389df7d6_4_k_cu_f51743854cuda3std3__47nulloptE
	.align		8
        /*0068*/ 	.dword	_ZN34_INTERNAL_389df7d6_4_k_cu_f51743854cuda3std3__48unexpectE
	.align		8
        /*0070*/ 	.dword	_ZN34_INTERNAL_389df7d6_4_k_cu_f51743854cuda3std6ranges3__45__cpo4swapE
	.align		8
        /*0078*/ 	.dword	_ZN34_INTERNAL_389df7d6_4_k_cu_f51743854cuda3std6ranges3__45__cpo9iter_moveE
	.align		8
        /*0080*/ 	.dword	_ZN34_INTERNAL_389df7d6_4_k_cu_f51743854cuda3std6ranges3__45__cpo5beginE
	.align		8
        /*0088*/ 	.dword	_ZN34_INTERNAL_389df7d6_4_k_cu_f51743854cuda3std6ranges3__45__cpo3endE
	.align		8
        /*0090*/ 	.dword	_ZN34_INTERNAL_389df7d6_4_k_cu_f51743854cuda3std6ranges3__45__cpo6cbeginE
	.align		8
        /*0098*/ 	.dword	_ZN34_INTERNAL_389df7d6_4_k_cu_f51743854cuda3std6ranges3__45__cpo4cendE
	.align		8
        /*00a0*/ 	.dword	_ZN34_INTERNAL_389df7d6_4_k_cu_f51743854cuda3std6ranges3__45__cpo7advanceE
	.align		8
        /*00a8*/ 	.dword	_ZN34_INTERNAL_389df7d6_4_k_cu_f51743854cuda3std6ranges3__45__cpo9iter_swapE
	.align		8
        /*00b0*/ 	.dword	_ZN34_INTERNAL_389df7d6_4_k_cu_f51743854cuda3std6ranges3__45__cpo4nextE
	.align		8
        /*00b8*/ 	.dword	_ZN34_INTERNAL_389df7d6_4_k_cu_f51743854cuda3std6ranges3__45__cpo4prevE
	.align		8
        /*00c0*/ 	.dword	_ZN34_INTERNAL_389df7d6_4_k_cu_f51743854cuda3std6ranges3__45__cpo4dataE
	.align		8
        /*00c8*/ 	.dword	_ZN34_INTERNAL_389df7d6_4_k_cu_f51743854cuda3std6ranges3__45__cpo5cdataE
	.align		8
        /*00d0*/ 	.dword	_ZN34_INTERNAL_389df7d6_4_k_cu_f51743854cuda3std6ranges3__45__cpo4sizeE
	.align		8
        /*00d8*/ 	.dword	_ZN34_INTERNAL_389df7d6_4_k_cu_f51743854cuda3std6ranges3__45__cpo5ssizeE
	.align		8
        /*00e0*/ 	.dword	_ZN34_INTERNAL_389df7d6_4_k_cu_f51743854cuda3std6ranges3__45__cpo8distanceE
	.align		8
        /*00e8*/ 	.dword	_ZN34_INTERNAL_389df7d6_4_k_cu_f51743856thrust24THRUST_300001_SM_1000_NS8cuda_cub3parE
	.align		8
        /*00f0*/ 	.dword	_ZN34_INTERNAL_389df7d6_4_k_cu_f51743856thrust24THRUST_300001_SM_1000_NS8cuda_cub10par_nosyncE
	.align		8
        /*00f8*/ 	.dword	_ZN34_INTERNAL_389df7d6_4_k_cu_f51743856thrust24THRUST_300001_SM_1000_NS6system6detail10sequential3seqE
	.align		8
        /*0100*/ 	.dword	_ZN34_INTERNAL_389df7d6_4_k_cu_f51743856thrust24THRUST_300001_SM_1000_NS12placeholders2_1E
	.align		8
        /*0108*/ 	.dword	_ZN34_INTERNAL_389df7d6_4_k_cu_f51743856thrust24THRUST_300001_SM_1000_NS12placeholders2_2E
	.align		8
        /*0110*/ 	.dword	_ZN34_INTERNAL_389df7d6_4_k_cu_f51743856thrust24THRUST_300001_SM_1000_NS12placeholders2_3E
	.align		8
        /*0118*/ 	.dword	_ZN34_INTERNAL_389df7d6_4_k_cu_f51743856thrust24THRUST_300001_SM_1000_NS12placeholders2_4E
	.align		8
        /*0120*/ 	.dword	_ZN34_INTERNAL_389df7d6_4_k_cu_f51743856thrust24THRUST_300001_SM_1000_NS12placeholders2_5E
	.align		8
        /*0128*/ 	.dword	_ZN34_INTERNAL_389df7d6_4_k_cu_f51743856thrust24THRUST_300001_SM_1000_NS12placeholders2_6E
	.align		8
        /*0130*/ 	.dword	_ZN34_INTERNAL_389df7d6_4_k_cu_f51743856thrust24THRUST_300001_SM_1000_NS12placeholders2_7E
	.align		8
        /*0138*/ 	.dword	_ZN34_INTERNAL_389df7d6_4_k_cu_f51743856thrust24THRUST_300001_SM_1000_NS12placeholders2_8E
	.align		8
        /*0140*/ 	.dword	_ZN34_INTERNAL_389df7d6_4_k_cu_f51743856thrust24THRUST_300001_SM_1000_NS12placeholders2_9E
	.align		8
        /*0148*/ 	.dword	_ZN34_INTERNAL_389df7d6_4_k_cu_f51743856thrust24THRUST_300001_SM_1000_NS12placeholders3_10E
	.align		8
        /*0150*/ 	.dword	_ZN34_INTERNAL_389df7d6_4_k_cu_f51743856thrust24THRUST_300001_SM_1000_NS3seqE


//--------------------- .text._ZN3cub18CUB_300001_SM_10006detail11EmptyKernelIvEEvv --------------------------
	.section	.text._ZN3cub18CUB_300001_SM_10006detail11EmptyKernelIvEEvv,"ax",@progbits
	.align	128
        .global         _ZN3cub18CUB_300001_SM_10006detail11EmptyKernelIvEEvv
        .type           _ZN3cub18CUB_300001_SM_10006detail11EmptyKernelIvEEvv,@function
        .size           _ZN3cub18CUB_300001_SM_10006detail11EmptyKernelIvEEvv,(.L_x_1 - _ZN3cub18CUB_300001_SM_10006detail11EmptyKernelIvEEvv)
        .other          _ZN3cub18CUB_300001_SM_10006detail11EmptyKernelIvEEvv,@"STO_CUDA_ENTRY STV_DEFAULT"
_ZN3cub18CUB_300001_SM_10006detail11EmptyKernelIvEEvv:
.text._ZN3cub18CUB_300001_SM_10006detail11EmptyKernelIvEEvv:
[----:B------:R-:W-:Y:S01]  /*0000*/  LDC R1, c[0x0][0x37c] ;  /* 0x0000df00ff017b82 */ /* 0x000fe20000000800 */
[----:B------:R-:W-:Y:S05]  /*0010*/  EXIT ;  /* 0x000000000000794d */ /* 0x000fea0003800000 */
.L_x_0:
[----:B------:R-:W-:-:S00]  /*0020*/  BRA `(.L_x_0) ;  /* 0xfffffffc00fc7947 */ /* 0x000fc0000383ffff */
[----:B------:R-:W-:-:S00]  /*0030*/  NOP ;  /* 0x0000000000007918 */ /* 0x000fc00000000000 */
        /* <DEDUP_REMOVED lines=12> */
.L_x_1:


//--------------------- .nv.shared.reserved.0     --------------------------
	.section	.nv.shared.reserved.0,"aw",@nobits
	.weak		__nv_reservedSMEM_offset_0_alias
	.size		__nv_reservedSMEM_offset_0_alias, 0, 64
	.other		__nv_reservedSMEM_offset_0_alias,@"STO_CUDA_RESERVED_SHARED STV_DEFAULT"
__nv_reservedSMEM_offset_0_alias:
	.zero		0
	.zero		64


//--------------------- .nv.global                --------------------------
	.section	.nv.global,"aw",@nobits
.nv.global:
	.type		_ZN34_INTERNAL_389df7d6_4_k_cu_f51743856thrust24THRUST_300001_SM_1000_NS3seqE,@object
	.size		_ZN34_INTERNAL_389df7d6_4_k_cu_f51743856thrust24THRUST_300001_SM_1000_NS3seqE,(_ZN34_INTERNAL_389df7d6_4_k_cu_f51743854cuda3std3__48in_placeE - _ZN34_INTERNAL_389df7d6_4_k_cu_f51743856thrust24THRUST_300001_SM_1000_NS3seqE)
_ZN34_INTERNAL_389df7d6_4_k_cu_f51743856thrust24THRUST_300001_SM_1000_NS3seqE:
	.zero		1
	.type		_ZN34_INTERNAL_389df7d6_4_k_cu_f51743854cuda3std3__48in_placeE,@object
	.size		_ZN34_INTERNAL_389df7d6_4_k_cu_f51743854cuda3std3__48in_placeE,(_ZN34_INTERNAL_389df7d6_4_k_cu_f51743854cuda3std6ranges3__45__cpo4sizeE - _ZN34_INTERNAL_389df7d6_4_k_cu_f51743854cuda3std3__48in_placeE)
_ZN34_INTERNAL_389df7d6_4_k_cu_f51743854cuda3std3__48in_placeE:
	.zero		1
	.type		_ZN34_INTERNAL_389df7d6_4_k_cu_f51743854cuda3std6ranges3__45__cpo4sizeE,@object
	.size		_ZN34_INTERNAL_389df7d6_4_k_cu_f51743854cuda3std6ranges3__45__cpo4sizeE,(_ZN34_INTERNAL_389df7d6_4_k_cu_f51743856thrust24THRUST_300001_SM_1000_NS12placeholders2_3E - _ZN34_INTERNAL_389df7d6_4_k_cu_f51743854cuda3std6ranges3__45__cpo4sizeE)
_ZN34_INTERNAL_389df7d6_4_k_cu_f51743854cuda3std6ranges3__45__cpo4sizeE:
	.zero		1
	.type		_ZN34_INTERNAL_389df7d6_4_k_cu_f51743856thrust24THRUST_300001_SM_1000_NS12placeholders2_3E,@object
	.size		_ZN34_INTERNAL_389df7d6_4_k_cu_f51743856thrust24THRUST_300001_SM_1000_NS12placeholders2_3E,(_ZN34_INTERNAL_389df7d6_4_k_cu_f51743854cuda3std3__45__cpo6cbeginE - _ZN34_INTERNAL_389df7d6_4_k_cu_f51743856thrust24THRUST_300001_SM_1000_NS12placeholders2_3E)
_ZN34_INTERNAL_389df7d6_4_k_cu_f51743856thrust24THRUST_300001_SM_1000_NS12placeholders2_3E:
	.zero		1
	.type		_ZN34_INTERNAL_389df7d6_4_k_cu_f51743854cuda3std3__45__cpo6cbeginE,@object
	.size		_ZN34_INTERNAL_389df7d6_4_k_cu_f51743854cuda3std3__45__cpo6cbeginE,(_ZN34_INTERNAL_389df7d6_4_k_cu_f51743854cuda3std6ranges3__45__cpo6cbeginE - _ZN34_INTERNAL_389df7d6_4_k_cu_f51743854cuda3std3__45__cpo6cbeginE)
_ZN34_INTERNAL_389df7d6_4_k_cu_f51743854cuda3std3__45__cpo6cbeginE:
	.zero		1
	.type		_ZN34_INTERNAL_389df7d6_4_k_cu_f51743854cuda3std6ranges3__45__cpo6cbeginE,@object
	.size		_ZN34_INTERNAL_389df7d6_4_k_cu_f51743854cuda3std6ranges3__45__cpo6cbeginE,(_ZN34_INTERNAL_389df7d6_4_k_cu_f51743856thrust24THRUST_300001_SM_1000_NS12placeholders2_7E - _ZN34_INTERNAL_389df7d6_4_k_cu_f51743854cuda3std6ranges3__45__cpo6cbeginE)
_ZN34_INTERNAL_389df7d6_4_k_cu_f51743854cuda3std6ranges3__45__cpo6cbeginE:
	.zero		1
	.type		_ZN34_INTERNAL_389df7d6_4_k_cu_f51743856thrust24THRUST_300001_SM_1000_NS12placeholders2_7E,@object
	.size		_ZN34_INTERNAL_389df7d6_4_k_cu_f51743856thrust24THRUST_300001_SM_1000_NS12placeholders2_7E,(_ZN34_INTERNAL_389df7d6_4_k_cu_f51743854cuda3std3__45__cpo7crbeginE - _ZN34_INTERNAL_389df7d6_4_k_cu_f51743856thrust24THRUST_300001_SM_1000_NS12placeholders2_7E)
_ZN34_INTERNAL_389df7d6_4_k_cu_f51743856thrust24THRUST_300001_SM_1000_NS12placeholders2_7E:
	.zero		1
	.type		_ZN34_INTERNAL_389df7d6_4_k_cu_f51743854cuda3std3__45__cpo7crbeginE,@object
	.size		_ZN34_INTERNAL_389df7d6_4_k_cu_f51743854cuda3std3__45__cpo7crbeginE,(_ZN34_INTERNAL_389df7d6_4_k_cu_f51743854cuda3std6ranges3__45__cpo4nextE - _ZN34_INTERNAL_389df7d6_4_k_cu_f51743854cuda3std3__45__cpo7crbeginE)
_ZN34_INTERNAL_389df7d6_4_k_cu_f51743854cuda3std3__45__cpo7crbeginE:
	.zero		1
	.type		_ZN34_INTERNAL_389df7d6_4_k_cu_f51743854cuda3std6ranges3__45__cpo4nextE,@object
	.size		_ZN34_INTERNAL_389df7d6_4_k_cu_f51743854cuda3std6ranges3__45__cpo4nextE,(_ZN34_INTERNAL_389df7d6_4_k_cu_f51743854cuda3std6ranges3__45__cpo4swapE - _ZN34_INTERNAL_389df7d6_4_k_cu_f51743854cuda3std6ranges3__45__cpo4nextE)
_ZN34_INTERNAL_389df7d6_4_k_cu_f51743854cuda3std6ranges3__45__cpo4nextE:
	.zero		1
	.type		_ZN34_INTERNAL_389df7d6_4_k_cu_f51743854cuda3std6ranges3__45__cpo4swapE,@object
	.size		_ZN34_INTERNAL_389df7d6_4_k_cu_f51743854cuda3std6ranges3__45__cpo4swapE,(_ZN34_INTERNAL_389df7d6_4_k_cu_f51743856thrust24THRUST_300001_SM_1000_NS8cuda_cub10par_nosyncE - _ZN34_INTERNAL_389df7d6_4_k_cu_f51743854cuda3std6ranges3__45__cpo4swapE)
_ZN34_INTERNAL_389df7d6_4_k_cu_f51743854cuda3std6ranges3__45__cpo4swapE:
	.zero		1
	.type		_ZN34_INTERNAL_389df7d6_4_k_cu_f51743856thrust24THRUST_300001_SM_1000_NS8cuda_cub10par_nosyncE,@object
	.size		_ZN34_INTERNAL_389df7d6_4_k_cu_f51743856thrust24THRUST_300001_SM_1000_NS8cuda_cub10par_nosyncE,(_ZN34_INTERNAL_389df7d6_4_k_cu_f51743856thrust24THRUST_300001_SM_1000_NS12placeholders2_9E - _ZN34_INTERNAL_389df7d6_4_k_cu_f51743856thrust24THRUST_300001_SM_1000_NS8cuda_cub10par_nosyncE)
_ZN34_INTERNAL_389df7d6_4_k_cu_f51743856thrust24THRUST_300001_SM_1000_NS8cuda_cub10par_nosyncE:
	.zero		1
	.type		_ZN34_INTERNAL_389df7d6_4_k_cu_f51743856thrust24THRUST_300001_SM_1000_NS12placeholders2_9E,@object
	.size		_ZN34_INTERNAL_389df7d6_4_k_cu_f51743856thrust24THRUST_300001_SM_1000_NS12placeholders2_9E,(_ZN34_INTERNAL_389df7d6_4_k_cu_f51743854cuda3std3__436_GLOBAL__N__389df7d6_4_k_cu_f51743856ignoreE - _ZN34_INTERNAL_389df7d6_4_k_cu_f51743856thrust24THRUST_300001_SM_1000_NS12placeholders2_9E)
_ZN34_INTERNAL_389df7d6_4_k_cu_f51743856thrust24THRUST_300001_SM_1000_NS12placeholders2_9E:
	.zero		1
	.type		_ZN34_INTERNAL_389df7d6_4_k_cu_f51743854cuda3std3__436_GLOBAL__N__389df7d6_4_k_cu_f51743856ignoreE,@object
	.size		_ZN34_INTERNAL_389df7d6_4_k_cu_f51743854cuda3std3__436_GLOBAL__N__389df7d6_4_k_cu_f51743856ignoreE,(_ZN34_INTERNAL_389df7d6_4_k_cu_f51743854cuda3std6ranges3__45__cpo4dataE - _ZN34_INTERNAL_389df7d6_4_k_cu_f51743854cuda3std3__436_GLOBAL__N__389df7d6_4_k_cu_f51743856ignoreE)
_ZN34_INTERNAL_389df7d6_4_k_cu_f51743854cuda3std3__436_GLOBAL__N__389df7d6_4_k_cu_f51743856ignoreE:
	.zero		1
	.type		_ZN34_INTERNAL_389df7d6_4_k_cu_f51743854cuda3std6ranges3__45__cpo4dataE,@object
	.size		_ZN34_INTERNAL_389df7d6_4_k_cu_f51743854cuda3std6ranges3__45__cpo4dataE,(_ZN34_INTERNAL_389df7d6_4_k_cu_f51743856thrust24THRUST_300001_SM_1000_NS12placeholders2_1E - _ZN34_INTERNAL_389df7d6_4_k_cu_f51743854cuda3std6ranges3__45__cpo4dataE)
_ZN34_INTERNAL_389df7d6_4_k_cu_f51743854cuda3std6ranges3__45__cpo4dataE:
	.zero		1
	.type		_ZN34_INTERNAL_389df7d6_4_k_cu_f51743856thrust24THRUST_300001_SM_1000_NS12placeholders2_1E,@object
	.size		_ZN34_INTERNAL_389df7d6_4_k_cu_f51743856thrust24THRUST_300001_SM_1000_NS12placeholders2_1E,(_ZN34_INTERNAL_389df7d6_4_k_cu_f51743854cuda3std3__45__cpo5beginE - _ZN34_INTERNAL_389df7d6_4_k_cu_f51743856thrust24THRUST_300001_SM_1000_NS12placeholders2_1E)
_ZN34_INTERNAL_389df7d6_4_k_cu_f51743856thrust24THRUST_300001_SM_1000_NS12placeholders2_1E:
	.zero		1
	.type		_ZN34_INTERNAL_389df7d6_4_k_cu_f51743854cuda3std3__45__cpo5beginE,@object
	.size		_ZN34_INTERNAL_389df7d6_4_k_cu_f51743854cuda3std3__45__cpo5beginE,(_ZN34_INTERNAL_389df7d6_4_k_cu_f51743854cuda3std6ranges3__45__cpo5beginE - _ZN34_INTERNAL_389df7d6_4_k_cu_f51743854cuda3std3__45__cpo5beginE)
_ZN34_INTERNAL_389df7d6_4_k_cu_f51743854cuda3std3__45__cpo5beginE:
	.zero		1
	.type		_ZN34_INTERNAL_389df7d6_4_k_cu_f51743854cuda3std6ranges3__45__cpo5beginE,@object
	.size		_ZN34_INTERNAL_389df7d6_4_k_cu_f51743854cuda3std6ranges3__45__cpo5beginE,(_ZN34_INTERNAL_389df7d6_4_k_cu_f51743856thrust24THRUST_300001_SM_1000_NS12placeholders2_5E - _ZN34_INTERNAL_389df7d6_4_k_cu_f51743854cuda3std6ranges3__45__cpo5beginE)
_ZN34_INTERNAL_389df7d6_4_k_cu_f51743854cuda3std6ranges3__45__cpo5beginE:
	.zero		1
	.type		_ZN34_INTERNAL_389df7d6_4_k_cu_f51743856thrust24THRUST_300001_SM_1000_NS12placeholders2_5E,@object
	.size		_ZN34_INTERNAL_389df7d6_4_k_cu_f51743856thrust24THRUST_300001_SM_1000_NS12placeholders2_5E,(_ZN34_INTERNAL_389df7d6_4_k_cu_f51743854cuda3std3__45__cpo6rbeginE - _ZN34_INTERNAL_389df7d6_4_k_cu_f51743856thrust24THRUST_300001_SM_1000_NS12placeholders2_5E)
_ZN34_INTERNAL_389df7d6_4_k_cu_f51743856thrust24THRUST_300001_SM_1000_NS12placeholders2_5E:
	.zero		1
	.type		_ZN34_INTERNAL_389df7d6_4_k_cu_f51743854cuda3std3__45__cpo6rbeginE,@object
	.size		_ZN34_INTERNAL_389df7d6_4_k_cu_f51743854cuda3std3__45__cpo6rbeginE,(_ZN34_INTERNAL_389df7d6_4_k_cu_f51743854cuda3std6ranges3__45__cpo7advanceE - _ZN34_INTERNAL_389df7d6_4_k_cu_f51743854cuda3std3__45__cpo6rbeginE)
_ZN34_INTERNAL_389df7d6_4_k_cu_f51743854cuda3std3__45__cpo6rbeginE:
	.zero		1
	.type		_ZN34_INTERNAL_389df7d6_4_k_cu_f51743854cuda3std6ranges3__45__cpo7advanceE,@object
	.size		_ZN34_INTERNAL_389df7d6_4_k_cu_f51743854cuda3std6ranges3__45__cpo7advanceE,(_ZN34_INTERNAL_389df7d6_4_k_cu_f51743854cuda3std3__47nulloptE - _ZN34_INTERNAL_389df7d6_4_k_cu_f51743854cuda3std6ranges3__45__cpo7advanceE)
_ZN34_INTERNAL_389df7d6_4_k_cu_f51743854cuda3std6ranges3__45__cpo7advanceE:
	.zero		1
	.type		_ZN34_INTERNAL_389df7d6_4_k_cu_f51743854cuda3std3__47nulloptE,@object
	.size		_ZN34_INTERNAL_389df7d6_4_k_cu_f51743854cuda3std3__47nulloptE,(_ZN34_INTERNAL_389df7d6_4_k_cu_f51743854cuda3std6ranges3__45__cpo8distanceE - _ZN34_INTERNAL_389df7d6_4_k_cu_f51743854cuda3std3__47nulloptE)
_ZN34_INTERNAL_389df7d6_4_k_cu_f51743854cuda3std3__47nulloptE:
	.zero		1
	.type		_ZN34_INTERNAL_389df7d6_4_k_cu_f51743854cuda3std6ranges3__45__cpo8distanceE,@object
	.size		_ZN34_INTERNAL_389df7d6_4_k_cu_f51743854cuda3std6ranges3__45__cpo8distanceE,(_ZN34_INTERNAL_389df7d6_4_k_cu_f51743856thrust24THRUST_300001_SM_1000_NS12placeholders3_10E - _ZN34_INTERNAL_389df7d6_4_k_cu_f51743854cuda3std6ranges3__45__cpo8distanceE)
_ZN34_INTERNAL_389df7d6_4_k_cu_f51743854cuda3std6ranges3__45__cpo8distanceE:
	.zero		1
	.type		_ZN34_INTERNAL_389df7d6_4_k_cu_f51743856thrust24THRUST_300001_SM_1000_NS12placeholders3_10E,@object
	.size		_ZN34_INTERNAL_389df7d6_4_k_cu_f51743856thrust24THRUST_300001_SM_1000_NS12placeholders3_10E,(_ZN34_INTERNAL_389df7d6_4_k_cu_f51743854cuda3std3__419piecewise_constructE - _ZN34_INTERNAL_389df7d6_4_k_cu_f51743856thrust24THRUST_300001_SM_1000_NS12placeholders3_10E)
_ZN34_INTERNAL_389df7d6_4_k_cu_f51743856thrust24THRUST_300001_SM_1000_NS12placeholders3_10E:
	.zero		1
	.type		_ZN34_INTERNAL_389df7d6_4_k_cu_f51743854cuda3std3__419piecewise_constructE,@object
	.size		_ZN34_INTERNAL_389df7d6_4_k_cu_f51743854cuda3std3__419piecewise_constructE,(_ZN34_INTERNAL_389df7d6_4_k_cu_f51743854cuda3std6ranges3__45__cpo5cdataE - _ZN34_INTERNAL_389df7d6_4_k_cu_f51743854cuda3std3__419piecewise_constructE)
_ZN34_INTERNAL_389df7d6_4_k_cu_f51743854cuda3std3__419piecewise_constructE:
	.zero		1
	.type		_ZN34_INTERNAL_389df7d6_4_k_cu_f51743854cuda3std6ranges3__45__cpo5cdataE,@object
	.size		_ZN34_INTERNAL_389df7d6_4_k_cu_f51743854cuda3std6ranges3__45__cpo5cdataE,(_ZN34_INTERNAL_389df7d6_4_k_cu_f51743856thrust24THRUST_300001_SM_1000_NS12placeholders2_2E - _ZN34_INTERNAL_389df7d6_4_k_cu_f51743854cuda3std6ranges3__45__cpo5cdataE)
_ZN34_INTERNAL_389df7d6_4_k_cu_f51743854cuda3std6ranges3__45__cpo5cdataE:
	.zero		1
	.type		_ZN34_INTERNAL_389df7d6_4_k_cu_f51743856thrust24THRUST_300001_SM_1000_NS12placeholders2_2E,@object
	.size		_ZN34_INTERNAL_389df7d6_4_k_cu_f51743856thrust24THRUST_300001_SM_1000_NS12placeholders2_2E,(_ZN34_INTERNAL_389df7d6_4_k_cu_f51743854cuda3std3__45__cpo3endE - _ZN34_INTERNAL_389df7d6_4_k_cu_f51743856thrust24THRUST_300001_SM_1000_NS12placeholders2_2E)
_ZN34_INTERNAL_389df7d6_4_k_cu_f51743856thrust24THRUST_300001_SM_1000_NS12placeholders2_2E:
	.zero		1
	.type		_ZN34_INTERNAL_389df7d6_4_k_cu_f51743854cuda3std3__45__cpo3endE,@object
	.size		_ZN34_INTERNAL_389df7d6_4_k_cu_f51743854cuda3std3__45__cpo3endE,(_ZN34_INTERNAL_389df7d6_4_k_cu_f51743854cuda3std6ranges3__45__cpo3endE - _ZN34_INTERNAL_389df7d6_4_k_cu_f51743854cuda3std3__45__cpo3endE)
_ZN34_INTERNAL_389df7d6_4_k_cu_f51743854cuda3std3__45__cpo3endE:
	.zero		1
	.type		_ZN34_INTERNAL_389df7d6_4_k_cu_f51743854cuda3std6ranges3__45__cpo3endE,@object
	.size		_ZN34_INTERNAL_389df7d6_4_k_cu_f51743854cuda3std6ranges3__45__cpo3endE,(_ZN34_INTERNAL_389df7d6_4_k_cu_f51743856thrust24THRUST_300001_SM_1000_NS12placeholders2_6E - _ZN34_INTERNAL_389df7d6_4_k_cu_f51743854cuda3std6ranges3__45__cpo3endE)
_ZN34_INTERNAL_389df7d6_4_k_cu_f51743854cuda3std6ranges3__45__cpo3endE:
	.zero		1
	.type		_ZN34_INTERNAL_389df7d6_4_k_cu_f51743856thrust24THRUST_300001_SM_1000_NS12placeholders2_6E,@object
	.size		_ZN34_INTERNAL_389df7d6_4_k_cu_f51743856thrust24THRUST_300001_SM_1000_NS12placeholders2_6E,(_ZN34_INTERNAL_389df7d6_4_k_cu_f51743854cuda3std3__45__cpo4rendE - _ZN34_INTERNAL_389df7d6_4_k_cu_f51743856thrust24THRUST_300001_SM_1000_NS12placeholders2_6E)
_ZN34_INTERNAL_389df7d6_4_k_cu_f51743856thrust24THRUST_300001_SM_1000_NS12placeholders2_6E:
	.zero		1
	.type		_ZN34_INTERNAL_389df7d6_4_k_cu_f51743854cuda3std3__45__cpo4rendE,@object
	.size		_ZN34_INTERNAL_389df7d6_4_k_cu_f51743854cuda3std3__45__cpo4rendE,(_ZN34_INTERNAL_389df7d6_4_k_cu_f51743854cuda3std6ranges3__45__cpo9iter_swapE - _ZN34_INTERNAL_389df7d6_4_k_cu_f51743854cuda3std3__45__cpo4rendE)
_ZN34_INTERNAL_389df7d6_4_k_cu_f51743854cuda3std3__45__cpo4rendE:
	.zero		1
	.type		_ZN34_INTERNAL_389df7d6_4_k_cu_f51743854cuda3std6ranges3__45__cpo9iter_swapE,@object
	.size		_ZN34_INTERNAL_389df7d6_4_k_cu_f51743854cuda3std6ranges3__45__cpo9iter_swapE,(_ZN34_INTERNAL_389df7d6_4_k_cu_f51743854cuda3std3__48unexpectE - _ZN34_INTERNAL_389df7d6_4_k_cu_f51743854cuda3std6ranges3__45__cpo9iter_swapE)
_ZN34_INTERNAL_389df7d6_4_k_cu_f51743854cuda3std6ranges3__45__cpo9iter_swapE:
	.zero		1
	.type		_ZN34_INTERNAL_389df7d6_4_k_cu_f51743854cuda3std3__48unexpectE,@object
	.size		_ZN34_INTERNAL_389df7d6_4_k_cu_f51743854cuda3std3__48unexpectE,(_ZN34_INTERNAL_389df7d6_4_k_cu_f51743856thrust24THRUST_300001_SM_1000_NS8cuda_cub3parE - _ZN34_INTERNAL_389df7d6_4_k_cu_f51743854cuda3std3__48unexpectE)
_ZN34_INTERNAL_389df7d6_4_k_cu_f51743854cuda3std3__48unexpectE:
	.zero		1
	.type		_ZN34_INTERNAL_389df7d6_4_k_cu_f51743856thrust24THRUST_300001_SM_1000_NS8cuda_cub3parE,@object
	.size		_ZN34_INTERNAL_389df7d6_4_k_cu_f51743856thrust24THRUST_300001_SM_1000_NS8cuda_cub3parE,(_ZN34_INTERNAL_389df7d6_4_k_cu_f51743856thrust24THRUST_300001_SM_1000_NS12placeholders2_4E - _ZN34_INTERNAL_389df7d6_4_k_cu_f51743856thrust24THRUST_300001_SM_1000_NS8cuda_cub3parE)
_ZN34_INTERNAL_389df7d6_4_k_cu_f51743856thrust24THRUST_300001_SM_1000_NS8cuda_cub3parE:
	.zero		1
	.type		_ZN34_INTERNAL_389df7d6_4_k_cu_f51743856thrust24THRUST_300001_SM_1000_NS12placeholders2_4E,@object
	.size		_ZN34_INTERNAL_389df7d6_4_k_cu_f51743856thrust24THRUST_300001_SM_1000_NS12placeholders2_4E,(_ZN34_INTERNAL_389df7d6_4_k_cu_f51743854cuda3std3__45__cpo4cendE - _ZN34_INTERNAL_389df7d6_4_k_cu_f51743856thrust24THRUST_300001_SM_1000_NS12placeholders2_4E)
_ZN34_INTERNAL_389df7d6_4_k_cu_f51743856thrust24THRUST_300001_SM_1000_NS12placeholders2_4E:
	.zero		1
	.type		_ZN34_INTERNAL_389df7d6_4_k_cu_f51743854cuda3std3__45__cpo4cendE,@object
	.size		_ZN34_INTERNAL_389df7d6_4_k_cu_f51743854cuda3std3__45__cpo4cendE,(_ZN34_INTERNAL_389df7d6_4_k_cu_f51743854cuda3std6ranges3__45__cpo4cendE - _ZN34_INTERNAL_389df7d6_4_k_cu_f51743854cuda3std3__45__cpo4cendE)
_ZN34_INTERNAL_389df7d6_4_k_cu_f51743854cuda3std3__45__cpo4cendE:
	.zero		1
	.type		_ZN34_INTERNAL_389df7d6_4_k_cu_f51743854cuda3std6ranges3__45__cpo4cendE,@object
	.size		_ZN34_INTERNAL_389df7d6_4_k_cu_f51743854cuda3std6ranges3__45__cpo4cendE,(_ZN34_INTERNAL_389df7d6_4_k_cu_f51743854cuda3std3__420unreachable_sentinelE - _ZN34_INTERNAL_389df7d6_4_k_cu_f51743854cuda3std6ranges3__45__cpo4cendE)
_ZN34_INTERNAL_389df7d6_4_k_cu_f51743854cuda3std6ranges3__45__cpo4cendE:
	.zero		1
	.type		_ZN34_INTERNAL_389df7d6_4_k_cu_f51743854cuda3std3__420unreachable_sentinelE,@object
	.size		_ZN34_INTERNAL_389df7d6_4_k_cu_f51743854cuda3std3__420unreachable_sentinelE,(_ZN34_INTERNAL_389df7d6_4_k_cu_f51743854cuda3std6ranges3__45__cpo5ssizeE - _ZN34_INTERNAL_389df7d6_4_k_cu_f51743854cuda3std3__420unreachable_sentinelE)
_ZN34_INTERNAL_389df7d6_4_k_cu_f51743854cuda3std3__420unreachable_sentinelE:
	.zero		1
	.type		_ZN34_INTERNAL_389df7d6_4_k_cu_f51743854cuda3std6ranges3__45__cpo5ssizeE,@object
	.size		_ZN34_INTERNAL_389df7d6_4_k_cu_f51743854cuda3std6ranges3__45__cpo5ssizeE,(_ZN34_INTERNAL_389df7d6_4_k_cu_f51743856thrust24THRUST_300001_SM_1000_NS12placeholders2_8E - _ZN34_INTERNAL_389df7d6_4_k_cu_f51743854cuda3std6ranges3__45__cpo5ssizeE)
_ZN34_INTERNAL_389df7d6_4_k_cu_f51743854cuda3std6ranges3__45__cpo5ssizeE:
	.zero		1
	.type		_ZN34_INTERNAL_389df7d6_4_k_cu_f51743856thrust24THRUST_300001_SM_1000_NS12placeholders2_8E,@object
	.size		_ZN34_INTERNAL_389df7d6_4_k_cu_f51743856thrust24THRUST_300001_SM_1000_NS12placeholders2_8E,(_ZN34_INTERNAL_389df7d6_4_k_cu_f51743854cuda3std3__45__cpo5crendE - _ZN34_INTERNAL_389df7d6_4_k_cu_f51743856thrust24THRUST_300001_SM_1000_NS12placeholders2_8E)
_ZN34_INTERNAL_389df7d6_4_k_cu_f51743856thrust24THRUST_300001_SM_1000_NS12placeholders2_8E:
	.zero		1
	.type		_ZN34_INTERNAL_389df7d6_4_k_cu_f51743854cuda3std3__45__cpo5crendE,@object
	.size		_ZN34_INTERNAL_389df7d6_4_k_cu_f51743854cuda3std3__45__cpo5crendE,(_ZN34_INTERNAL_389df7d6_4_k_cu_f51743854cuda3std6ranges3__45__cpo4prevE - _ZN34_INTERNAL_389df7d6_4_k_cu_f51743854cuda3std3__45__cpo5crendE)
_ZN34_INTERNAL_389df7d6_4_k_cu_f51743854cuda3std3__45__cpo5crendE:
	.zero		1
	.type		_ZN34_INTERNAL_389df7d6_4_k_cu_f51743854cuda3std6ranges3__45__cpo4prevE,@object
	.size		_ZN34_INTERNAL_389df7d6_4_k_cu_f51743854cuda3std6ranges3__45__cpo4prevE,(_ZN34_INTERNAL_389df7d6_4_k_cu_f51743854cuda3std6ranges3__45__cpo9iter_moveE - _ZN34_INTERNAL_389df7d6_4_k_cu_f51743854cuda3std6ranges3__45__cpo4prevE)
_ZN34_INTERNAL_389df7d6_4_k_cu_f51743854cuda3std6ranges3__45__cpo4prevE:
	.zero		1
	.type		_ZN34_INTERNAL_389df7d6_4_k_cu_f51743854cuda3std6ranges3__45__cpo9iter_moveE,@object
	.size		_ZN34_INTERNAL_389df7d6_4_k_cu_f51743854cuda3std6ranges3__45__cpo9iter_moveE,(_ZN34_INTERNAL_389df7d6_4_k_cu_f51743856thrust24THRUST_300001_SM_1000_NS6system6detail10sequential3seqE - _ZN34_INTERNAL_389df7d6_4_k_cu_f51743854cuda3std6ranges3__45__cpo9iter_moveE)
_ZN34_INTERNAL_389df7d6_4_k_cu_f51743854cuda3std6ranges3__45__cpo9iter_moveE:
	.zero		1
	.type		_ZN34_INTERNAL_389df7d6_4_k_cu_f51743856thrust24THRUST_300001_SM_1000_NS6system6detail10sequential3seqE,@object
	.size		_ZN34_INTERNAL_389df7d6_4_k_cu_f51743856thrust24THRUST_300001_SM_1000_NS6system6detail10sequential3seqE,(.L_31 - _ZN34_INTERNAL_389df7d6_4_k_cu_f51743856thrust24THRUST_300001_SM_1000_NS6system6detail10sequential3seqE)
_ZN34_INTERNAL_389df7d6_4_k_cu_f51743856thrust24THRUST_300001_SM_1000_NS6system6detail10sequential3seqE:
	.zero		1
.L_31:


//--------------------- .nv.constant0._ZN3cub18CUB_300001_SM_10006detail11EmptyKernelIvEEvv --------------------------
	.section	.nv.constant0._ZN3cub18CUB_300001_SM_10006detail11EmptyKernelIvEEvv,"a",@progbits
	.sectionflags	@""
	.align	4
.nv.constant0._ZN3cub18CUB_300001_SM_10006detail11EmptyKernelIvEEvv:
	.zero		896


//--------------------- SYMBOLS --------------------------

	.type		.nv.reservedSmem.offset0,@object
	.size		.nv.reservedSmem.offset0,0x4
